//
// Generated by NVIDIA NVVM Compiler
//
// Compiler Build ID: CL-36424714
// Cuda compilation tools, release 13.0, V13.0.88
// Based on NVVM 20.0.0
//

.version 9.0
.target sm_100
.address_size 64

	// .globl	_Z7kernel1PfS_S_

.visible .entry _Z7kernel1PfS_S_(
	.param .u64 .ptr .align 1 _Z7kernel1PfS_S__param_0,
	.param .u64 .ptr .align 1 _Z7kernel1PfS_S__param_1,
	.param .u64 .ptr .align 1 _Z7kernel1PfS_S__param_2
)
{
	.reg .pred 	%p<2>;
	.reg .b32 	%r<33>;
	.reg .b32 	%f<52>;
	.reg .b64 	%rd<43>;

	ld.param.u64 	%rd4, [_Z7kernel1PfS_S__param_0];
	ld.param.u64 	%rd5, [_Z7kernel1PfS_S__param_1];
	ld.param.u64 	%rd3, [_Z7kernel1PfS_S__param_2];
	cvta.to.global.u64 	%rd1, %rd5;
	cvta.to.global.u64 	%rd2, %rd4;
	mov.u32 	%r6, %ctaid.y;
	mov.u32 	%r7, %ntid.y;
	mov.u32 	%r8, %tid.y;
	mad.lo.s32 	%r9, %r6, %r7, %r8;
	mov.u32 	%r10, %ctaid.x;
	mov.u32 	%r11, %ntid.x;
	mov.u32 	%r12, %tid.x;
	mad.lo.s32 	%r1, %r10, %r11, %r12;
	shl.b32 	%r2, %r9, 13;
	mov.f32 	%f51, 0f00000000;
	mov.b32 	%r32, 0;
$L__BB0_1:
	add.s32 	%r13, %r2, %r32;
	mul.wide.u32 	%rd6, %r13, 4;
	add.s64 	%rd7, %rd2, %rd6;
	ld.global.f32 	%f4, [%rd7];
	shl.b32 	%r14, %r32, 13;
	add.s32 	%r15, %r14, %r1;
	mul.wide.u32 	%rd8, %r15, 4;
	add.s64 	%rd9, %rd1, %rd8;
	ld.global.f32 	%f5, [%rd9];
	fma.rn.f32 	%f6, %f4, %f5, %f51;
	ld.global.f32 	%f7, [%rd7+4];
	add.s32 	%r16, %r15, 8192;
	mul.wide.u32 	%rd10, %r16, 4;
	add.s64 	%rd11, %rd1, %rd10;
	ld.global.f32 	%f8, [%rd11];
	fma.rn.f32 	%f9, %f7, %f8, %f6;
	ld.global.f32 	%f10, [%rd7+8];
	add.s32 	%r17, %r15, 16384;
	mul.wide.u32 	%rd12, %r17, 4;
	add.s64 	%rd13, %rd1, %rd12;
	ld.global.f32 	%f11, [%rd13];
	fma.rn.f32 	%f12, %f10, %f11, %f9;
	ld.global.f32 	%f13, [%rd7+12];
	add.s32 	%r18, %r15, 24576;
	mul.wide.u32 	%rd14, %r18, 4;
	add.s64 	%rd15, %rd1, %rd14;
	ld.global.f32 	%f14, [%rd15];
	fma.rn.f32 	%f15, %f13, %f14, %f12;
	ld.global.f32 	%f16, [%rd7+16];
	add.s32 	%r19, %r15, 32768;
	mul.wide.u32 	%rd16, %r19, 4;
	add.s64 	%rd17, %rd1, %rd16;
	ld.global.f32 	%f17, [%rd17];
	fma.rn.f32 	%f18, %f16, %f17, %f15;
	ld.global.f32 	%f19, [%rd7+20];
	add.s32 	%r20, %r15, 40960;
	mul.wide.u32 	%rd18, %r20, 4;
	add.s64 	%rd19, %rd1, %rd18;
	ld.global.f32 	%f20, [%rd19];
	fma.rn.f32 	%f21, %f19, %f20, %f18;
	ld.global.f32 	%f22, [%rd7+24];
	add.s32 	%r21, %r15, 49152;
	mul.wide.u32 	%rd20, %r21, 4;
	add.s64 	%rd21, %rd1, %rd20;
	ld.global.f32 	%f23, [%rd21];
	fma.rn.f32 	%f24, %f22, %f23, %f21;
	ld.global.f32 	%f25, [%rd7+28];
	add.s32 	%r22, %r15, 57344;
	mul.wide.u32 	%rd22, %r22, 4;
	add.s64 	%rd23, %rd1, %rd22;
	ld.global.f32 	%f26, [%rd23];
	fma.rn.f32 	%f27, %f25, %f26, %f24;
	ld.global.f32 	%f28, [%rd7+32];
	add.s32 	%r23, %r15, 65536;
	mul.wide.u32 	%rd24, %r23, 4;
	add.s64 	%rd25, %rd1, %rd24;
	ld.global.f32 	%f29, [%rd25];
	fma.rn.f32 	%f30, %f28, %f29, %f27;
	ld.global.f32 	%f31, [%rd7+36];
	add.s32 	%r24, %r15, 73728;
	mul.wide.u32 	%rd26, %r24, 4;
	add.s64 	%rd27, %rd1, %rd26;
	ld.global.f32 	%f32, [%rd27];
	fma.rn.f32 	%f33, %f31, %f32, %f30;
	ld.global.f32 	%f34, [%rd7+40];
	add.s32 	%r25, %r15, 81920;
	mul.wide.u32 	%rd28, %r25, 4;
	add.s64 	%rd29, %rd1, %rd28;
	ld.global.f32 	%f35, [%rd29];
	fma.rn.f32 	%f36, %f34, %f35, %f33;
	ld.global.f32 	%f37, [%rd7+44];
	add.s32 	%r26, %r15, 90112;
	mul.wide.u32 	%rd30, %r26, 4;
	add.s64 	%rd31, %rd1, %rd30;
	ld.global.f32 	%f38, [%rd31];
	fma.rn.f32 	%f39, %f37, %f38, %f36;
	ld.global.f32 	%f40, [%rd7+48];
	add.s32 	%r27, %r15, 98304;
	mul.wide.u32 	%rd32, %r27, 4;
	add.s64 	%rd33, %rd1, %rd32;
	ld.global.f32 	%f41, [%rd33];
	fma.rn.f32 	%f42, %f40, %f41, %f39;
	ld.global.f32 	%f43, [%rd7+52];
	add.s32 	%r28, %r15, 106496;
	mul.wide.u32 	%rd34, %r28, 4;
	add.s64 	%rd35, %rd1, %rd34;
	ld.global.f32 	%f44, [%rd35];
	fma.rn.f32 	%f45, %f43, %f44, %f42;
	ld.global.f32 	%f46, [%rd7+56];
	add.s32 	%r29, %r15, 114688;
	mul.wide.u32 	%rd36, %r29, 4;
	add.s64 	%rd37, %rd1, %rd36;
	ld.global.f32 	%f47, [%rd37];
	fma.rn.f32 	%f48, %f46, %f47, %f45;
	ld.global.f32 	%f49, [%rd7+60];
	add.s32 	%r30, %r15, 122880;
	mul.wide.u32 	%rd38, %r30, 4;
	add.s64 	%rd39, %rd1, %rd38;
	ld.global.f32 	%f50, [%rd39];
	fma.rn.f32 	%f51, %f49, %f50, %f48;
	add.s32 	%r32, %r32, 16;
	setp.ne.s32 	%p1, %r32, 8192;
	@%p1 bra 	$L__BB0_1;
	cvta.to.global.u64 	%rd40, %rd3;
	add.s32 	%r31, %r2, %r1;
	mul.wide.u32 	%rd41, %r31, 4;
	add.s64 	%rd42, %rd40, %rd41;
	st.global.f32 	[%rd42], %f51;
	ret;

}


// ===== COMPILED SASS (sm_100) =====

	.target	sm_100

	.elftype	@"ET_EXEC"


//--------------------- .note.nv.tkinfo           --------------------------
	.section	.note.nv.tkinfo,"",@"SHT_NOTE"
	.sectionflags	@"SHF_NOTE_NV_TKINFO"
	.tkinfo
        /*0018*/ 	.word	0x00000002
        /*0030*/ 	.string	""
        /*0030*/ 	.string	"ptxas"
        /*0030*/ 	.string	"Cuda compilation tools, release 13.0, V13.0.88"
        /*0030*/ 	.string	"Build cuda_13.0.r13.0/compiler.36424714_0"
        /*0030*/ 	.string	"-arch sm_100 -m 64 "



//--------------------- .note.nv.cuinfo           --------------------------
	.section	.note.nv.cuinfo,"",@"SHT_NOTE"
	.sectionflags	@"SHF_NOTE_NV_CUINFO"
        /*0018*/ 	.short	0x0002
        /*001a*/ 	.short	0x0064
        /*001c*/ 	.short	0x0082
	.zero		2


//--------------------- .nv.info                  --------------------------
	.section	.nv.info,"",@"SHT_CUDA_INFO"
	.align	4


	//----- nvinfo : EIATTR_REGCOUNT
	.align		4
        /*0000*/ 	.byte	0x04, 0x2f
        /*0002*/ 	.short	(.L_1 - .L_0)
	.align		4
.L_0:
        /*0004*/ 	.word	index@(_Z7kernel1PfS_S_)
        /*0008*/ 	.word	0x00000020


	//----- nvinfo : EIATTR_FRAME_SIZE
	.align		4
.L_1:
        /*000c*/ 	.byte	0x04, 0x11
        /*000e*/ 	.short	(.L_3 - .L_2)
	.align		4
.L_2:
        /*0010*/ 	.word	index@(_Z7kernel1PfS_S_)
        /*0014*/ 	.word	0x00000000


	//----- nvinfo : EIATTR_MIN_STACK_SIZE
	.align		4
.L_3:
        /*0018*/ 	.byte	0x04, 0x12
        /*001a*/ 	.short	(.L_5 - .L_4)
	.align		4
.L_4:
        /*001c*/ 	.word	index@(_Z7kernel1PfS_S_)
        /*0020*/ 	.word	0x00000000
.L_5:


//--------------------- .nv.compat                --------------------------
	.section	.nv.compat,"",@"SHT_CUDA_COMPAT_INFO"
	.align	4
        /*0000*/ 	.byte	0x02, 0x09, 0x00, 0x00, 0x02, 0x02, 0x01, 0x00, 0x02, 0x05, 0x05, 0x00, 0x03, 0x07, 0x01, 0x01
        /*0010*/ 	.byte	0x02, 0x03, 0x00, 0x00, 0x02, 0x06, 0x01, 0x00, 0x04, 0x0b, 0x08, 0x00, 0x09, 0x00, 0x00, 0x00
        /*0020*/ 	.byte	0x00, 0x00, 0x00, 0x00


//--------------------- .nv.info._Z7kernel1PfS_S_ --------------------------
	.section	.nv.info._Z7kernel1PfS_S_,"",@"SHT_CUDA_INFO"
	.sectionflags	@""
	.align	4


	//----- nvinfo : EIATTR_CUDA_API_VERSION
	.align		4
        /*0000*/ 	.byte	0x04, 0x37
        /*0002*/ 	.short	(.L_7 - .L_6)
.L_6:
        /*0004*/ 	.word	0x00000082


	//----- nvinfo : EIATTR_KPARAM_INFO
	.align		4
.L_7:
        /*0008*/ 	.byte	0x04, 0x17
        /*000a*/ 	.short	(.L_9 - .L_8)
.L_8:
        /*000c*/ 	.word	0x00000000
        /*0010*/ 	.short	0x0002
        /*0012*/ 	.short	0x0010
        /*0014*/ 	.byte	0x00, 0xf5, 0x21, 0x00


	//----- nvinfo : EIATTR_KPARAM_INFO
	.align		4
.L_9:
        /*0018*/ 	.byte	0x04, 0x17
        /*001a*/ 	.short	(.L_11 - .L_10)
.L_10:
        /*001c*/ 	.word	0x00000000
        /*0020*/ 	.short	0x0001
        /*0022*/ 	.short	0x0008
        /*0024*/ 	.byte	0x00, 0xf5, 0x21, 0x00


	//----- nvinfo : EIATTR_KPARAM_INFO
	.align		4
.L_11:
        /*0028*/ 	.byte	0x04, 0x17
        /*002a*/ 	.short	(.L_13 - .L_12)
.L_12:
        /*002c*/ 	.word	0x00000000
        /*0030*/ 	.short	0x0000
        /*0032*/ 	.short	0x0000
        /*0034*/ 	.byte	0x00, 0xf5, 0x21, 0x00


	//----- nvinfo : EIATTR_SPARSE_MMA_MASK
	.align		4
.L_13:
        /*0038*/ 	.byte	0x03, 0x50
        /*003a*/ 	.short	0x0000


	//----- nvinfo : EIATTR_MAXREG_COUNT
	.align		4
        /*003c*/ 	.byte	0x03, 0x1b
        /*003e*/ 	.short	0x00ff


	//----- nvinfo : EIATTR_MERCURY_ISA_VERSION
	.align		4
        /*0040*/ 	.byte	0x03, 0x5f
        /*0042*/ 	.short	0x0101


	//----- nvinfo : EIATTR_VRC_CTA_INIT_COUNT
	.align		4
        /*0044*/ 	.byte	0x02, 0x4a
	.zero		1
	.zero		1


	//----- nvinfo : EIATTR_EXIT_INSTR_OFFSETS
	.align		4
        /*0048*/ 	.byte	0x04, 0x1c
        /*004a*/ 	.short	(.L_15 - .L_14)


	//   ....[0]....
.L_14:
        /*004c*/ 	.word	0x00000670


	//----- nvinfo : EIATTR_CBANK_PARAM_SIZE
	.align		4
.L_15:
        /*0050*/ 	.byte	0x03, 0x19
        /*0052*/ 	.short	0x0018


	//----- nvinfo : EIATTR_PARAM_CBANK
	.align		4
        /*0054*/ 	.byte	0x04, 0x0a
        /*0056*/ 	.short	(.L_17 - .L_16)
	.align		4
.L_16:
        /*0058*/ 	.word	index@(.nv.constant0._Z7kernel1PfS_S_)
        /*005c*/ 	.short	0x0380
        /*005e*/ 	.short	0x0018


	//----- nvinfo : EIATTR_SW_WAR
	.align		4
.L_17:
        /*0060*/ 	.byte	0x04, 0x36
        /*0062*/ 	.short	(.L_19 - .L_18)
.L_18:
        /*0064*/ 	.word	0x00000008
.L_19:


//--------------------- .nv.callgraph             --------------------------
	.section	.nv.callgraph,"",@"SHT_CUDA_CALLGRAPH"
	.align	4
	.sectionentsize	8
	.align		4
        /*0000*/ 	.word	0x00000000
	.align		4
        /*0004*/ 	.word	0xffffffff
	.align		4
        /*0008*/ 	.word	0x00000000
	.align		4
        /*000c*/ 	.word	0xfffffffe
	.align		4
        /*0010*/ 	.word	0x00000000
	.align		4
        /*0014*/ 	.word	0xfffffffd
	.align		4
        /*0018*/ 	.word	0x00000000
	.align		4
        /*001c*/ 	.word	0xfffffffc


//--------------------- .text._Z7kernel1PfS_S_    --------------------------
	.section	.text._Z7kernel1PfS_S_,"ax",@progbits
	.align	128
        .global         _Z7kernel1PfS_S_
        .type           _Z7kernel1PfS_S_,@function
        .size           _Z7kernel1PfS_S_,(.L_x_2 - _Z7kernel1PfS_S_)
        .other          _Z7kernel1PfS_S_,@"STO_CUDA_ENTRY STV_DEFAULT"
_Z7kernel1PfS_S_:
.text._Z7kernel1PfS_S_:
[----:B------:R-:W-:Y:S01]  /*0000*/  LDC R1, c[0x0][0x37c] ;  /* 0x0000df00ff017b82 */ /* 0x000fe20000000800 */
[----:B------:R-:W0:Y:S07]  /*0010*/  S2R R0, SR_TID.X ;  /* 0x0000000000007919 */ /* 0x000e2e0000002100 */
[----:B------:R-:W1:Y:S01]  /*0020*/  LDC R14, c[0x0][0x364] ;  /* 0x0000d900ff0e7b82 */ /* 0x000e620000000800 */
[----:B------:R-:W-:Y:S01]  /*0030*/  MOV R16, RZ ;  /* 0x000000ff00107202 */ /* 0x000fe20000000f00 */
[----:B------:R-:W2:Y:S01]  /*0040*/  LDCU.64 UR4, c[0x0][0x358] ;  /* 0x00006b00ff0477ac */ /* 0x000ea20008000a00 */
[----:B------:R-:W1:Y:S05]  /*0050*/  S2R R3, SR_TID.Y ;  /* 0x0000000000037919 */ /* 0x000e6a0000002200 */
[----:B------:R-:W0:Y:S08]  /*0060*/  S2UR UR7, SR_CTAID.X ;  /* 0x00000000000779c3 */ /* 0x000e300000002500 */
[----:B------:R-:W0:Y:S08]  /*0070*/  LDC R15, c[0x0][0x360] ;  /* 0x0000d800ff0f7b82 */ /* 0x000e300000000800 */
[----:B------:R-:W1:Y:S01]  /*0080*/  S2UR UR6, SR_CTAID.Y ;  /* 0x00000000000679c3 */ /* 0x000e620000002600 */
[----:B0-----:R-:W-:-:S02]  /*0090*/  IMAD R15, R15, UR7, R0 ;  /* 0x000000070f0f7c24 */ /* 0x001fc4000f8e0200 */
[----:B------:R-:W-:Y:S02]  /*00a0*/  HFMA2 R0, -RZ, RZ, 0, 0 ;  /* 0x00000000ff007431 */ /* 0x000fe400000001ff */
[----:B-12---:R-:W-:-:S07]  /*00b0*/  IMAD R14, R14, UR6, R3 ;  /* 0x000000060e0e7c24 */ /* 0x006fce000f8e0203 */
.L_x_0:
[----:B------:R-:W0:Y:S01]  /*00c0*/  LDC.64 R6, c[0x0][0x388] ;  /* 0x0000e200ff067b82 */ /* 0x000e220000000a00 */
[----:B------:R-:W-:Y:S02]  /*00d0*/  LEA R19, R16, R15, 0xd ;  /* 0x0000000f10137211 */ /* 0x000fe400078e68ff */
[----:B------:R-:W-:Y:S02]  /*00e0*/  LEA R3, R14, R16, 0xd ;  /* 0x000000100e037211 */ /* 0x000fe400078e68ff */
[----:B------:R-:W-:-:S03]  /*00f0*/  IADD3 R13, PT, PT, R19, 0x2000, RZ ;  /* 0x00002000130d7810 */ /* 0x000fc60007ffe0ff */
[----:B------:R-:W1:Y:S01]  /*0100*/  LDC.64 R4, c[0x0][0x380] ;  /* 0x0000e000ff047b82 */ /* 0x000e620000000a00 */
[C---:B------:R-:W-:Y:S02]  /*0110*/  IADD3 R25, PT, PT, R19.reuse, 0x4000, RZ ;  /* 0x0000400013197810 */ /* 0x040fe40007ffe0ff */
[C---:B------:R-:W-:Y:S01]  /*0120*/  IADD3 R9, PT, PT, R19.reuse, 0x6000, RZ ;  /* 0x0000600013097810 */ /* 0x040fe20007ffe0ff */
[----:B0-----:R-:W-:-:S04]  /*0130*/  IMAD.WIDE.U32 R10, R19, 0x4, R6 ;  /* 0x00000004130a7825 */ /* 0x001fc800078e0006 */
[----:B------:R-:W-:Y:S01]  /*0140*/  IMAD.WIDE.U32 R12, R13, 0x4, R6 ;  /* 0x000000040d0c7825 */ /* 0x000fe200078e0006 */
[----:B------:R0:W2:Y:S03]  /*0150*/  LDG.E R28, desc[UR4][R10.64] ;  /* 0x000000040a1c7981 */ /* 0x0000a6000c1e1900 */
[----:B-1----:R-:W-:Y:S01]  /*0160*/  IMAD.WIDE.U32 R4, R3, 0x4, R4 ;  /* 0x0000000403047825 */ /* 0x002fe200078e0004 */
[----:B------:R1:W3:Y:S04]  /*0170*/  LDG.E R2, desc[UR4][R12.64] ;  /* 0x000000040c027981 */ /* 0x0002e8000c1e1900 */
[----:B------:R-:W2:Y:S01]  /*0180*/  LDG.E R3, desc[UR4][R4.64] ;  /* 0x0000000404037981 */ /* 0x000ea2000c1e1900 */
[----:B------:R-:W-:-:S03]  /*0190*/  IMAD.WIDE.U32 R24, R25, 0x4, R6 ;  /* 0x0000000419187825 */ /* 0x000fc600078e0006 */
[----:B------:R-:W3:Y:S01]  /*01a0*/  LDG.E R29, desc[UR4][R4.64+0x4] ;  /* 0x00000404041d7981 */ /* 0x000ee2000c1e1900 */
[----:B------:R-:W-:Y:S01]  /*01b0*/  IADD3 R17, PT, PT, R19, 0x8000, RZ ;  /* 0x0000800013117810 */ /* 0x000fe20007ffe0ff */
[----:B------:R-:W-:Y:S02]  /*01c0*/  IMAD.WIDE.U32 R8, R9, 0x4, R6 ;  /* 0x0000000409087825 */ /* 0x000fe400078e0006 */
[----:B------:R-:W4:Y:S01]  /*01d0*/  LDG.E R21, desc[UR4][R24.64] ;  /* 0x0000000418157981 */ /* 0x000f22000c1e1900 */
[----:B------:R-:W-:-:S03]  /*01e0*/  IADD3 R23, PT, PT, R19, 0xa000, RZ ;  /* 0x0000a00013177810 */ /* 0x000fc60007ffe0ff */
[----:B------:R-:W4:Y:S01]  /*01f0*/  LDG.E R18, desc[UR4][R4.64+0x8] ;  /* 0x0000080404127981 */ /* 0x000f22000c1e1900 */
[----:B0-----:R-:W-:-:S03]  /*0200*/  IMAD.WIDE.U32 R10, R17, 0x4, R6 ;  /* 0x00000004110a7825 */ /* 0x001fc600078e0006 */
[----:B------:R0:W5:Y:S01]  /*0210*/  LDG.E R17, desc[UR4][R8.64] ;  /* 0x0000000408117981 */ /* 0x000162000c1e1900 */
[----:B-1----:R-:W-:-:S03]  /*0220*/  IADD3 R13, PT, PT, R19, 0xc000, RZ ;  /* 0x0000c000130d7810 */ /* 0x002fc60007ffe0ff */
[----:B------:R-:W5:Y:S04]  /*0230*/  LDG.E R20, desc[UR4][R4.64+0xc] ;  /* 0x00000c0404147981 */ /* 0x000f68000c1e1900 */
[----:B------:R-:W5:Y:S01]  /*0240*/  LDG.E R22, desc[UR4][R10.64] ;  /* 0x000000040a167981 */ /* 0x000f62000c1e1900 */
[----:B0-----:R-:W-:-:S03]  /*0250*/  IMAD.WIDE.U32 R8, R23, 0x4, R6 ;  /* 0x0000000417087825 */ /* 0x001fc600078e0006 */
[----:B------:R-:W5:Y:S01]  /*0260*/  LDG.E R23, desc[UR4][R4.64+0x10] ;  /* 0x0000100404177981 */ /* 0x000f62000c1e1900 */
[----:B------:R-:W-:-:S03]  /*0270*/  IMAD.WIDE.U32 R12, R13, 0x4, R6 ;  /* 0x000000040d0c7825 */ /* 0x000fc600078e0006 */
[----:B------:R-:W5:Y:S04]  /*0280*/  LDG.E R25, desc[UR4][R8.64] ;  /* 0x0000000408197981 */ /* 0x000f68000c1e1900 */
[----:B------:R-:W5:Y:S04]  /*0290*/  LDG.E R24, desc[UR4][R4.64+0x14] ;  /* 0x0000140404187981 */ /* 0x000f68000c1e1900 */
[----:B------:R0:W5:Y:S04]  /*02a0*/  LDG.E R26, desc[UR4][R12.64] ;  /* 0x000000040c1a7981 */ /* 0x000168000c1e1900 */
[----:B------:R-:W5:Y:S01]  /*02b0*/  LDG.E R27, desc[UR4][R4.64+0x18] ;  /* 0x00001804041b7981 */ /* 0x000f62000c1e1900 */
[----:B0-----:R-:W-:-:S05]  /*02c0*/  IADD3 R13, PT, PT, R19, 0x14000, RZ ;  /* 0x00014000130d7810 */ /* 0x001fca0007ffe0ff */
[----:B------:R-:W-:-:S04]  /*02d0*/  IMAD.WIDE.U32 R12, R13, 0x4, R6 ;  /* 0x000000040d0c7825 */ /* 0x000fc800078e0006 */
[----:B--2---:R-:W-:Y:S01]  /*02e0*/  FFMA R28, R3, R28, R0 ;  /* 0x0000001c031c7223 */ /* 0x004fe20000000000 */
[C---:B------:R-:W-:Y:S02]  /*02f0*/  IADD3 R3, PT, PT, R19.reuse, 0xe000, RZ ;  /* 0x0000e00013037810 */ /* 0x040fe40007ffe0ff */
[----:B------:R-:W-:Y:S01]  /*0300*/  IADD3 R0, PT, PT, R19, 0x10000, RZ ;  /* 0x0001000013007810 */ /* 0x000fe20007ffe0ff */
[----:B---3--:R-:W-:Y:S02]  /*0310*/  FFMA R29, R29, R2, R28 ;  /* 0x000000021d1d7223 */ /* 0x008fe4000000001c */
[----:B------:R-:W-:Y:S01]  /*0320*/  IMAD.WIDE.U32 R2, R3, 0x4, R6 ;  /* 0x0000000403027825 */ /* 0x000fe200078e0006 */
[----:B------:R-:W-:-:S03]  /*0330*/  IADD3 R28, PT, PT, R19, 0x12000, RZ ;  /* 0x00012000131c7810 */ /* 0x000fc60007ffe0ff */
[----:B------:R-:W-:-:S04]  /*0340*/  IMAD.WIDE.U32 R10, R0, 0x4, R6 ;  /* 0x00000004000a7825 */ /* 0x000fc800078e0006 */
[----:B----4-:R-:W-:Y:S01]  /*0350*/  FFMA R29, R18, R21, R29 ;  /* 0x00000015121d7223 */ /* 0x010fe2000000001d */
[----:B------:R0:W2:Y:S01]  /*0360*/  LDG.E R0, desc[UR4][R2.64] ;  /* 0x0000000402007981 */ /* 0x0000a2000c1e1900 */
[----:B------:R-:W-:-:S03]  /*0370*/  IMAD.WIDE.U32 R8, R28, 0x4, R6 ;  /* 0x000000041c087825 */ /* 0x000fc600078e0006 */
[----:B------:R-:W2:Y:S01]  /*0380*/  LDG.E R21, desc[UR4][R4.64+0x1c] ;  /* 0x00001c0404157981 */ /* 0x000ea2000c1e1900 */
[----:B------:R-:W-:Y:S01]  /*0390*/  IADD3 R28, PT, PT, R19, 0x16000, RZ ;  /* 0x00016000131c7810 */ /* 0x000fe20007ffe0ff */
[----:B-----5:R-:W-:Y:S02]  /*03a0*/  FFMA R20, R20, R17, R29 ;  /* 0x0000001114147223 */ /* 0x020fe4000000001d */
[----:B------:R-:W3:Y:S04]  /*03b0*/  LDG.E R10, desc[UR4][R10.64] ;  /* 0x000000040a0a7981 */ /* 0x000ee8000c1e1900 */
[----:B------:R-:W3:Y:S01]  /*03c0*/  LDG.E R17, desc[UR4][R4.64+0x20] ;  /* 0x0000200404117981 */ /* 0x000ee2000c1e1900 */
[----:B0-----:R-:W-:-:S04]  /*03d0*/  IMAD.WIDE.U32 R2, R28, 0x4, R6 ;  /* 0x000000041c027825 */ /* 0x001fc800078e0006 */
[----:B------:R-:W-:Y:S01]  /*03e0*/  FFMA R29, R23, R22, R20 ;  /* 0x00000016171d7223 */ /* 0x000fe20000000014 */
[----:B------:R0:W4:Y:S01]  /*03f0*/  LDG.E R18, desc[UR4][R8.64] ;  /* 0x0000000408127981 */ /* 0x000122000c1e1900 */
[----:B------:R-:W-:-:S03]  /*0400*/  IADD3 R28, PT, PT, R19, 0x18000, RZ ;  /* 0x00018000131c7810 */ /* 0x000fc60007ffe0ff */
[----:B------:R-:W4:Y:S01]  /*0410*/  LDG.E R23, desc[UR4][R4.64+0x24] ;  /* 0x0000240404177981 */ /* 0x000f22000c1e1900 */
[----:B------:R-:W-:-:S03]  /*0420*/  FFMA R24, R24, R25, R29 ;  /* 0x0000001918187223 */ /* 0x000fc6000000001d */
[----:B------:R1:W5:Y:S01]  /*0430*/  LDG.E R11, desc[UR4][R12.64] ;  /* 0x000000040c0b7981 */ /* 0x000362000c1e1900 */
[----:B------:R-:W-:Y:S01]  /*0440*/  IADD3 R29, PT, PT, R19, 0x1a000, RZ ;  /* 0x0001a000131d7810 */ /* 0x000fe20007ffe0ff */
[----:B0-----:R-:W-:Y:S02]  /*0450*/  IMAD.WIDE.U32 R8, R28, 0x4, R6 ;  /* 0x000000041c087825 */ /* 0x001fe400078e0006 */
[----:B------:R-:W5:Y:S02]  /*0460*/  LDG.E R22, desc[UR4][R4.64+0x28] ;  /* 0x0000280404167981 */ /* 0x000f64000c1e1900 */
[----:B------:R-:W-:Y:S02]  /*0470*/  FFMA R26, R27, R26, R24 ;  /* 0x0000001a1b1a7223 */ /* 0x000fe40000000018 */
[----:B------:R0:W5:Y:S01]  /*0480*/  LDG.E R20, desc[UR4][R2.64] ;  /* 0x0000000402147981 */ /* 0x000162000c1e1900 */
[----:B------:R-:W-:Y:S01]  /*0490*/  IADD3 R27, PT, PT, R19, 0x1c000, RZ ;  /* 0x0001c000131b7810 */ /* 0x000fe20007ffe0ff */
[----:B-1----:R-:W-:-:S02]  /*04a0*/  IMAD.WIDE.U32 R12, R29, 0x4, R6 ;  /* 0x000000041d0c7825 */ /* 0x002fc400078e0006 */
[----:B------:R-:W5:Y:S01]  /*04b0*/  LDG.E R25, desc[UR4][R4.64+0x2c] ;  /* 0x00002c0404197981 */ /* 0x000f62000c1e1900 */
[----:B------:R-:W-:-:S03]  /*04c0*/  IADD3 R29, PT, PT, R19, 0x1e000, RZ ;  /* 0x0001e000131d7810 */ /* 0x000fc60007ffe0ff */
[----:B------:R-:W5:Y:S01]  /*04d0*/  LDG.E R9, desc[UR4][R8.64] ;  /* 0x0000000408097981 */ /* 0x000f62000c1e1900 */
[----:B0-----:R-:W-:-:S03]  /*04e0*/  IMAD.WIDE.U32 R2, R27, 0x4, R6 ;  /* 0x000000041b027825 */ /* 0x001fc600078e0006 */
[----:B------:R-:W5:Y:S01]  /*04f0*/  LDG.E R24, desc[UR4][R4.64+0x30] ;  /* 0x0000300404187981 */ /* 0x000f62000c1e1900 */
[----:B------:R-:W-:-:S03]  /*0500*/  IMAD.WIDE.U32 R6, R29, 0x4, R6 ;  /* 0x000000041d067825 */ /* 0x000fc600078e0006 */
[----:B------:R-:W5:Y:S04]  /*0510*/  LDG.E R12, desc[UR4][R12.64] ;  /* 0x000000040c0c7981 */ /* 0x000f68000c1e1900 */
[----:B------:R-:W5:Y:S04]  /*0520*/  LDG.E R19, desc[UR4][R4.64+0x34] ;  /* 0x0000340404137981 */ /* 0x000f68000c1e1900 */
[----:B------:R-:W5:Y:S04]  /*0530*/  LDG.E R2, desc[UR4][R2.64] ;  /* 0x0000000402027981 */ /* 0x000f68000c1e1900 */
[----:B------:R-:W5:Y:S04]  /*0540*/  LDG.E R27, desc[UR4][R4.64+0x38] ;  /* 0x00003804041b7981 */ /* 0x000f68000c1e1900 */
[----:B------:R-:W5:Y:S04]  /*0550*/  LDG.E R28, desc[UR4][R4.64+0x3c] ;  /* 0x00003c04041c7981 */ /* 0x000f68000c1e1900 */
[----:B------:R-:W5:Y:S01]  /*0560*/  LDG.E R7, desc[UR4][R6.64] ;  /* 0x0000000406077981 */ /* 0x000f62000c1e1900 */
[----:B------:R-:W-:-:S04]  /*0570*/  IADD3 R16, PT, PT, R16, 0x10, RZ ;  /* 0x0000001010107810 */ /* 0x000fc80007ffe0ff */
[----:B------:R-:W-:Y:S01]  /*0580*/  ISETP.NE.AND P0, PT, R16, 0x2000, PT ;  /* 0x000020001000780c */ /* 0x000fe20003f05270 */
[----:B--2---:R-:W-:-:S04]  /*0590*/  FFMA R0, R21, R0, R26 ;  /* 0x0000000015007223 */ /* 0x004fc8000000001a */
[----:B---3--:R-:W-:-:S04]  /*05a0*/  FFMA R0, R17, R10, R0 ;  /* 0x0000000a11007223 */ /* 0x008fc80000000000 */
[----:B----4-:R-:W-:-:S04]  /*05b0*/  FFMA R23, R23, R18, R0 ;  /* 0x0000001217177223 */ /* 0x010fc80000000000 */
[----:B-----5:R-:W-:-:S04]  /*05c0*/  FFMA R22, R22, R11, R23 ;  /* 0x0000000b16167223 */ /* 0x020fc80000000017 */
[----:B------:R-:W-:-:S04]  /*05d0*/  FFMA R25, R25, R20, R22 ;  /* 0x0000001419197223 */ /* 0x000fc80000000016 */
[----:B------:R-:W-:-:S04]  /*05e0*/  FFMA R24, R24, R9, R25 ;  /* 0x0000000918187223 */ /* 0x000fc80000000019 */
[----:B------:R-:W-:-:S04]  /*05f0*/  FFMA R12, R19, R12, R24 ;  /* 0x0000000c130c7223 */ /* 0x000fc80000000018 */
[----:B------:R-:W-:-:S04]  /*0600*/  FFMA R27, R27, R2, R12 ;  /* 0x000000021b1b7223 */ /* 0x000fc8000000000c */
[----:B------:R-:W-:Y:S01]  /*0610*/  FFMA R0, R28, R7, R27 ;  /* 0x000000071c007223 */ /* 0x000fe2000000001b */
[----:B------:R-:W-:Y:S06]  /*0620*/  @P0 BRA `(.L_x_0) ;  /* 0xfffffff800a40947 */ /* 0x000fec000383ffff */
[----:B------:R-:W0:Y:S01]  /*0630*/  LDC.64 R2, c[0x0][0x390] ;  /* 0x0000e400ff027b82 */ /* 0x000e220000000a00 */
[----:B------:R-:W-:-:S05]  /*0640*/  LEA R15, R14, R15, 0xd ;  /* 0x0000000f0e0f7211 */ /* 0x000fca00078e68ff */
[----:B0-----:R-:W-:-:S05]  /*0650*/  IMAD.WIDE.U32 R2, R15, 0x4, R2 ;  /* 0x000000040f027825 */ /* 0x001fca00078e0002 */
[----:B------:R-:W-:Y:S01]  /*0660*/  STG.E desc[UR4][R2.64], R0 ;  /* 0x0000000002007986 */ /* 0x000fe2000c101904 */
[----:B------:R-:W-:Y:S05]  /*0670*/  EXIT ;  /* 0x000000000000794d */ /* 0x000fea0003800000 */
.L_x_1:
[----:B------:R-:W-:-:S00]  /*0680*/  BRA `(.L_x_1) ;  /* 0xfffffffc00fc7947 */ /* 0x000fc0000383ffff */
[----:B------:R-:W-:-:S00]  /*0690*/  NOP ;  /* 0x0000000000007918 */ /* 0x000fc00000000000 */
        /* <DEDUP_REMOVED lines=14> */
.L_x_2:


//--------------------- .nv.shared.reserved.0     --------------------------
	.section	.nv.shared.reserved.0,"aw",@nobits
	.weak		__nv_reservedSMEM_offset_0_alias
	.size		__nv_reservedSMEM_offset_0_alias, 0, 64
	.other		__nv_reservedSMEM_offset_0_alias,@"STO_CUDA_RESERVED_SHARED STV_DEFAULT"
__nv_reservedSMEM_offset_0_alias:
	.zero		0
	.zero		64


//--------------------- .nv.constant0._Z7kernel1PfS_S_ --------------------------
	.section	.nv.constant0._Z7kernel1PfS_S_,"a",@progbits
	.sectionflags	@""
	.align	4
.nv.constant0._Z7kernel1PfS_S_:
	.zero		920


//--------------------- SYMBOLS --------------------------

	.type		.nv.reservedSmem.offset0,@object
	.size		.nv.reservedSmem.offset0,0x4
